	.headerflags	@"EF_CUDA_TEXMODE_UNIFIED EF_CUDA_64BIT_ADDRESS EF_CUDA_ACCELERATORS EF_CUDA_SM90 EF_CUDA_VIRTUAL_SM(EF_CUDA_SM90)"
	.elftype	@"ET_EXEC"


//--------------------- .nv.info                  --------------------------
	.section	.nv.info,"",@"SHT_CUDA_INFO"
	.align	4


	//----- nvinfo : EIATTR_REGCOUNT
	.align		4
        /*0000*/ 	.byte	0x04, 0x2f
        /*0002*/ 	.short	(.L_3 - .L_2)
	.align		4
.L_2:
        /*0004*/ 	.word	index@(triton_poi_fused__native_batch_norm_legit_no_training_relu_21)
        /*0008*/ 	.word	0x00000012


	//----- nvinfo : EIATTR_MIN_STACK_SIZE
	.align		4
.L_3:
        /*000c*/ 	.byte	0x04, 0x12
        /*000e*/ 	.short	(.L_5 - .L_4)
	.align		4
.L_4:
        /*0010*/ 	.word	index@(triton_poi_fused__native_batch_norm_legit_no_training_relu_21)
        /*0014*/ 	.word	0x00000000


	//----- nvinfo : EIATTR_FRAME_SIZE
	.align		4
.L_5:
        /*0018*/ 	.byte	0x04, 0x11
        /*001a*/ 	.short	(.L_7 - .L_6)
	.align		4
.L_6:
        /*001c*/ 	.word	index@(triton_poi_fused__native_batch_norm_legit_no_training_relu_21)
        /*0020*/ 	.word	0x00000000


	//----- nvinfo : EIATTR_MIN_STACK_SIZE
	.align		4
.L_7:
        /*0024*/ 	.byte	0x04, 0x12
        /*0026*/ 	.short	(.L_9 - .L_8)
	.align		4
.L_8:
        /*0028*/ 	.word	index@(triton_poi_fused__native_batch_norm_legit_no_training_relu_21)
        /*002c*/ 	.word	0x00000000
.L_9:


//--------------------- .nv.info.triton_poi_fused__native_batch_norm_legit_no_training_relu_21 --------------------------
	.section	.nv.info.triton_poi_fused__native_batch_norm_legit_no_training_relu_21,"",@"SHT_CUDA_INFO"
	.sectionflags	@""
	.align	4


	//----- nvinfo : EIATTR_CUDA_API_VERSION
	.align		4
        /*0000*/ 	.byte	0x04, 0x37
        /*0002*/ 	.short	(.L_11 - .L_10)
.L_10:
        /*0004*/ 	.word	0x0000007c


	//----- nvinfo : EIATTR_KPARAM_INFO
	.align		4
.L_11:
        /*0008*/ 	.byte	0x04, 0x17
        /*000a*/ 	.short	(.L_13 - .L_12)
.L_12:
        /*000c*/ 	.word	0x00000000
        /*0010*/ 	.short	0x0006
        /*0012*/ 	.short	0x0030
        /*0014*/ 	.byte	0x00, 0xf0, 0x11, 0x00


	//----- nvinfo : EIATTR_KPARAM_INFO
	.align		4
.L_13:
        /*0018*/ 	.byte	0x04, 0x17
        /*001a*/ 	.short	(.L_15 - .L_14)
.L_14:
        /*001c*/ 	.word	0x00000000
        /*0020*/ 	.short	0x0005
        /*0022*/ 	.short	0x0028
        /*0024*/ 	.byte	0x00, 0xf4, 0x21, 0x00


	//----- nvinfo : EIATTR_KPARAM_INFO
	.align		4
.L_15:
        /*0028*/ 	.byte	0x04, 0x17
        /*002a*/ 	.short	(.L_17 - .L_16)
.L_16:
        /*002c*/ 	.word	0x00000000
        /*0030*/ 	.short	0x0004
        /*0032*/ 	.short	0x0020
        /*0034*/ 	.byte	0x00, 0xf4, 0x21, 0x00


	//----- nvinfo : EIATTR_KPARAM_INFO
	.align		4
.L_17:
        /*0038*/ 	.byte	0x04, 0x17
        /*003a*/ 	.short	(.L_19 - .L_18)
.L_18:
        /*003c*/ 	.word	0x00000000
        /*0040*/ 	.short	0x0003
        /*0042*/ 	.short	0x0018
        /*0044*/ 	.byte	0x00, 0xf4, 0x21, 0x00


	//----- nvinfo : EIATTR_KPARAM_INFO
	.align		4
.L_19:
        /*0048*/ 	.byte	0x04, 0x17
        /*004a*/ 	.short	(.L_21 - .L_20)
.L_20:
        /*004c*/ 	.word	0x00000000
        /*0050*/ 	.short	0x0002
        /*0052*/ 	.short	0x0010
        /*0054*/ 	.byte	0x00, 0xf4, 0x21, 0x00


	//----- nvinfo : EIATTR_KPARAM_INFO
	.align		4
.L_21:
        /*0058*/ 	.byte	0x04, 0x17
        /*005a*/ 	.short	(.L_23 - .L_22)
.L_22:
        /*005c*/ 	.word	0x00000000
        /*0060*/ 	.short	0x0001
        /*0062*/ 	.short	0x0008
        /*0064*/ 	.byte	0x00, 0xf4, 0x21, 0x00


	//----- nvinfo : EIATTR_KPARAM_INFO
	.align		4
.L_23:
        /*0068*/ 	.byte	0x04, 0x17
        /*006a*/ 	.short	(.L_25 - .L_24)
.L_24:
        /*006c*/ 	.word	0x00000000
        /*0070*/ 	.short	0x0000
        /*0072*/ 	.short	0x0000
        /*0074*/ 	.byte	0x00, 0xf4, 0x21, 0x00


	//----- nvinfo : EIATTR_SPARSE_MMA_MASK
	.align		4
.L_25:
        /*0078*/ 	.byte	0x03, 0x50
        /*007a*/ 	.short	0x0000


	//----- nvinfo : EIATTR_MAXREG_COUNT
	.align		4
        /*007c*/ 	.byte	0x03, 0x1b
        /*007e*/ 	.short	0x00ff


	//----- nvinfo : EIATTR_EXIT_INSTR_OFFSETS
	.align		4
        /*0080*/ 	.byte	0x04, 0x1c
        /*0082*/ 	.short	(.L_27 - .L_26)


	//   ....[0]....
.L_26:
        /*0084*/ 	.word	0x000003c0


	//----- nvinfo : EIATTR_REQNTID
	.align		4
.L_27:
        /*0088*/ 	.byte	0x04, 0x10
        /*008a*/ 	.short	(.L_29 - .L_28)
.L_28:
        /*008c*/ 	.word	0x00000080
        /*0090*/ 	.word	0x00000001
        /*0094*/ 	.word	0x00000001


	//----- nvinfo : EIATTR_CBANK_PARAM_SIZE
	.align		4
.L_29:
        /*0098*/ 	.byte	0x03, 0x19
        /*009a*/ 	.short	0x0034


	//----- nvinfo : EIATTR_PARAM_CBANK
	.align		4
        /*009c*/ 	.byte	0x04, 0x0a
        /*009e*/ 	.short	(.L_31 - .L_30)
	.align		4
.L_30:
        /*00a0*/ 	.word	index@(.nv.constant0.triton_poi_fused__native_batch_norm_legit_no_training_relu_21)
        /*00a4*/ 	.short	0x0210
        /*00a6*/ 	.short	0x0034


	//----- nvinfo : EIATTR_SW_WAR
	.align		4
.L_31:
        /*00a8*/ 	.byte	0x04, 0x36
        /*00aa*/ 	.short	(.L_33 - .L_32)
.L_32:
        /*00ac*/ 	.word	0x00000008
.L_33:


//--------------------- .nv.callgraph             --------------------------
	.section	.nv.callgraph,"",@"SHT_CUDA_CALLGRAPH"
	.align	4
	.sectionentsize	8
	.align		4
        /*0000*/ 	.word	0x00000000
	.align		4
        /*0004*/ 	.word	0xffffffff
	.align		4
        /*0008*/ 	.word	0x00000000
	.align		4
        /*000c*/ 	.word	0xfffffffe
	.align		4
        /*0010*/ 	.word	0x00000000
	.align		4
        /*0014*/ 	.word	0xfffffffd
	.align		4
        /*0018*/ 	.word	0x00000000
	.align		4
        /*001c*/ 	.word	0xfffffffc


//--------------------- .nv.constant4             --------------------------
	.section	.nv.constant4,"a",@progbits
	.align	8
	.align		8
.nv.constant4:
        /*0000*/ 	.dword	_$_str
	.align		8
        /*0008*/ 	.dword	_$_str_$_2


//--------------------- .text.triton_poi_fused__native_batch_norm_legit_no_training_relu_21 --------------------------
	.section	.text.triton_poi_fused__native_batch_norm_legit_no_training_relu_21,"ax",@progbits
	.align	128
        .global         triton_poi_fused__native_batch_norm_legit_no_training_relu_21
        .type           triton_poi_fused__native_batch_norm_legit_no_training_relu_21,@function
        .size           triton_poi_fused__native_batch_norm_legit_no_training_relu_21,(.L_x_1 - triton_poi_fused__native_batch_norm_legit_no_training_relu_21)
        .other          triton_poi_fused__native_batch_norm_legit_no_training_relu_21,@"STO_CUDA_ENTRY STV_DEFAULT"
triton_poi_fused__native_batch_norm_legit_no_training_relu_21:
.text.triton_poi_fused__native_batch_norm_legit_no_training_relu_21:
[----:B------:R-:W-:Y:S01]  /*0000*/  LDC R1, c[0x0][0x28] ;  /* 0x00000a00ff017b82 */ /* 0x000fe20000000800 */
[----:B------:R-:W1:Y:S07]  /*0010*/  S2R R0, SR_TID.X ;  /* 0x0000000000007919 */ /* 0x000e6e0000002100 */
[----:B------:R-:W2:Y:S01]  /*0020*/  LDC.64 R2, c[0x0][0x220] ;  /* 0x00008800ff027b82 */ /* 0x000ea20000000a00 */
[----:B------:R-:W-:Y:S01]  /*0030*/  ULDC.64 UR4, c[0x0][0x208] ;  /* 0x0000820000047ab9 */ /* 0x000fe20000000a00 */
[----:B------:R-:W3:Y:S06]  /*0040*/  S2R R5, SR_CTAID.X ;  /* 0x0000000000057919 */ /* 0x000eec0000002500 */
[----:B------:R-:W4:Y:S08]  /*0050*/  LDC.64 R6, c[0x0][0x218] ;  /* 0x00008600ff067b82 */ /* 0x000f300000000a00 */
[----:B------:R-:W5:Y:S08]  /*0060*/  LDC.64 R8, c[0x0][0x228] ;  /* 0x00008a00ff087b82 */ /* 0x000f700000000a00 */
[----:B------:R-:W5:Y:S01]  /*0070*/  LDC.64 R10, c[0x0][0x230] ;  /* 0x00008c00ff0a7b82 */ /* 0x000f620000000a00 */
[----:B-1----:R-:W-:-:S04]  /*0080*/  SHF.L.U32 R0, R0, 0x1, RZ ;  /* 0x0000000100007819 */ /* 0x002fc800000006ff */
[----:B------:R-:W-:-:S04]  /*0090*/  LOP3.LUT R0, R0, 0xfe, RZ, 0xc0, !PT ;  /* 0x000000fe00007812 */ /* 0x000fc800078ec0ff */
[----:B---3--:R-:W-:-:S05]  /*00a0*/  LEA R0, R5, R0, 0x8 ;  /* 0x0000000005007211 */ /* 0x008fca00078e40ff */
[----:B------:R-:W-:-:S05]  /*00b0*/  IMAD.HI R4, R0, 0x38e38e39, RZ ;  /* 0x38e38e3900047827 */ /* 0x000fca00078e02ff */
[----:B------:R-:W-:-:S04]  /*00c0*/  SHF.R.U32.HI R5, RZ, 0x1f, R4 ;  /* 0x0000001fff057819 */ /* 0x000fc80000011604 */
[----:B------:R-:W-:-:S05]  /*00d0*/  LEA.HI.SX32 R5, R4, R5, 0x17 ;  /* 0x0000000504057211 */ /* 0x000fca00078fbaff */
[----:B------:R-:W-:Y:S02]  /*00e0*/  IMAD R13, R5, -0x900, R0 ;  /* 0xfffff700050d7824 */ /* 0x000fe400078e0200 */
[----:B------:R-:W1:Y:S02]  /*00f0*/  LDC.64 R4, c[0x0][0x210] ;  /* 0x00008400ff047b82 */ /* 0x000e640000000a00 */
[----:B--2---:R-:W-:-:S06]  /*0100*/  IMAD.WIDE R2, R13, 0x4, R2 ;  /* 0x000000040d027825 */ /* 0x004fcc00078e0202 */
[----:B------:R-:W2:Y:S01]  /*0110*/  LDG.E.EL.64 R2, desc[UR4][R2.64] ;  /* 0x0000000402027981 */ /* 0x000ea2000c2e1b00 */
[----:B----4-:R-:W-:-:S04]  /*0120*/  IMAD.WIDE R6, R13, 0x4, R6 ;  /* 0x000000040d067825 */ /* 0x010fc800078e0206 */
[C---:B-----5:R-:W-:Y:S02]  /*0130*/  IMAD.WIDE R8, R13.reuse, 0x4, R8 ;  /* 0x000000040d087825 */ /* 0x060fe400078e0208 */
[----:B------:R-:W3:Y:S02]  /*0140*/  LDG.E.EL.64 R6, desc[UR4][R6.64] ;  /* 0x0000000406067981 */ /* 0x000ee4000c2e1b00 */
[----:B0-----:R-:W-:Y:S02]  /*0150*/  IMAD.WIDE R10, R13, 0x4, R10 ;  /* 0x000000040d0a7825 */ /* 0x001fe400078e020a */
[----:B------:R-:W4:Y:S04]  /*0160*/  LDG.E.EL.64 R8, desc[UR4][R8.64] ;  /* 0x0000000408087981 */ /* 0x000f28000c2e1b00 */
[----:B------:R-:W4:Y:S01]  /*0170*/  LDG.E.EL.64 R10, desc[UR4][R10.64] ;  /* 0x000000040a0a7981 */ /* 0x000f22000c2e1b00 */
[----:B-1----:R-:W-:-:S06]  /*0180*/  IMAD.WIDE R4, R0, 0x4, R4 ;  /* 0x0000000400047825 */ /* 0x002fcc00078e0204 */
[----:B------:R-:W3:Y:S01]  /*0190*/  LDG.E.64 R4, desc[UR4][R4.64] ;  /* 0x0000000404047981 */ /* 0x000ee2000c1e1b00 */
[----:B------:R-:W-:Y:S01]  /*01a0*/  HFMA2.MMA R14, -RZ, RZ, 1.625, 0 ;  /* 0x3e800000ff0e7435 */ /* 0x000fe200000001ff */
[----:B--2---:R-:W-:Y:S01]  /*01b0*/  FADD R2, R2, 9.9999997473787516356e-06 ;  /* 0x3727c5ac02027421 */ /* 0x004fe20000000000 */
[----:B------:R-:W-:-:S03]  /*01c0*/  FADD R3, R3, 9.9999997473787516356e-06 ;  /* 0x3727c5ac03037421 */ /* 0x000fc60000000000 */
[----:B------:R-:W0:Y:S08]  /*01d0*/  MUFU.SQRT R12, R2 ;  /* 0x00000002000c7308 */ /* 0x000e300000002000 */
[----:B------:R1:W2:Y:S01]  /*01e0*/  MUFU.SQRT R13, R3 ;  /* 0x00000003000d7308 */ /* 0x0002a20000002000 */
[C---:B0-----:R-:W-:Y:S02]  /*01f0*/  FSETP.GT.AND P0, PT, R12.reuse, 8.50705917302346158658e+37, PT ;  /* 0x7e8000000c00780b */ /* 0x041fe40003f04000 */
[----:B------:R-:W-:Y:S01]  /*0200*/  FSETP.GEU.AND P2, PT, R12, 1.175494350822287508e-38, PT ;  /* 0x008000000c00780b */ /* 0x000fe20003f4e000 */
[----:B-1----:R-:W0:Y:S01]  /*0210*/  LDC.64 R2, c[0x0][0x238] ;  /* 0x00008e00ff027b82 */ /* 0x002e220000000a00 */
[----:B--2---:R-:W-:-:S02]  /*0220*/  FSETP.GT.AND P1, PT, R13, 8.50705917302346158658e+37, PT ;  /* 0x7e8000000d00780b */ /* 0x004fc40003f24000 */
[----:B------:R-:W-:-:S07]  /*0230*/  FSETP.GEU.AND P3, PT, R13, 1.175494350822287508e-38, PT ;  /* 0x008000000d00780b */ /* 0x000fce0003f6e000 */
[----:B------:R-:W-:-:S04]  /*0240*/  @P0 FMUL R12, R12, 0.25 ;  /* 0x3e8000000c0c0820 */ /* 0x000fc80000400000 */
[----:B------:R-:W-:Y:S01]  /*0250*/  @!P2 FMUL R12, R12, 16777216 ;  /* 0x4b8000000c0ca820 */ /* 0x000fe20000400000 */
[----:B------:R-:W-:-:S04]  /*0260*/  @P1 FMUL R13, R13, 0.25 ;  /* 0x3e8000000d0d1820 */ /* 0x000fc80000400000 */
[----:B------:R-:W-:Y:S01]  /*0270*/  @!P3 FMUL R13, R13, 16777216 ;  /* 0x4b8000000d0db820 */ /* 0x000fe20000400000 */
[----:B------:R-:W1:Y:S01]  /*0280*/  MUFU.RCP R12, R12 ;  /* 0x0000000c000c7308 */ /* 0x000e620000001000 */
[----:B------:R-:W-:-:S07]  /*0290*/  FSEL R15, R14, 1, P0 ;  /* 0x3f8000000e0f7808 */ /* 0x000fce0000000000 */
[----:B------:R-:W2:Y:S01]  /*02a0*/  MUFU.RCP R13, R13 ;  /* 0x0000000d000d7308 */ /* 0x000ea20000001000 */
[----:B------:R-:W-:Y:S01]  /*02b0*/  FSEL R14, R14, 1, P1 ;  /* 0x3f8000000e0e7808 */ /* 0x000fe20000800000 */
[----:B------:R-:W-:-:S04]  /*02c0*/  @!P2 FMUL R15, R15, 16777216 ;  /* 0x4b8000000f0fa820 */ /* 0x000fc80000400000 */
[----:B------:R-:W-:Y:S01]  /*02d0*/  @!P3 FMUL R14, R14, 16777216 ;  /* 0x4b8000000e0eb820 */ /* 0x000fe20000400000 */
[----:B---3--:R-:W-:Y:S01]  /*02e0*/  FADD R5, R5, -R7 ;  /* 0x8000000705057221 */ /* 0x008fe20000000000 */
[----:B------:R-:W-:Y:S01]  /*02f0*/  FADD R4, R4, -R6 ;  /* 0x8000000604047221 */ /* 0x000fe20000000000 */
[----:B-1----:R-:W-:Y:S01]  /*0300*/  FMUL R15, R12, R15 ;  /* 0x0000000f0c0f7220 */ /* 0x002fe20000400000 */
[----:B--2---:R-:W-:-:S03]  /*0310*/  FMUL R14, R13, R14 ;  /* 0x0000000e0d0e7220 */ /* 0x004fc60000400000 */
[----:B------:R-:W-:Y:S01]  /*0320*/  FMUL R15, R4, R15 ;  /* 0x0000000f040f7220 */ /* 0x000fe20000400000 */
[----:B------:R-:W-:-:S03]  /*0330*/  FMUL R14, R5, R14 ;  /* 0x0000000e050e7220 */ /* 0x000fc60000400000 */
[----:B----4-:R-:W-:Y:S01]  /*0340*/  FFMA R8, R8, R15, R10 ;  /* 0x0000000f08087223 */ /* 0x010fe2000000000a */
[----:B------:R-:W-:-:S04]  /*0350*/  FFMA R9, R9, R14, R11 ;  /* 0x0000000e09097223 */ /* 0x000fc8000000000b */
[----:B------:R-:W-:Y:S02]  /*0360*/  FSETP.GEU.AND P0, PT, R8, RZ, PT ;  /* 0x000000ff0800720b */ /* 0x000fe40003f0e000 */
[C---:B------:R-:W-:Y:S01]  /*0370*/  FSETP.GEU.AND P1, PT, R9.reuse, RZ, PT ;  /* 0x000000ff0900720b */ /* 0x040fe20003f2e000 */
[----:B0-----:R-:W-:Y:S01]  /*0380*/  IMAD.WIDE R2, R0, 0x4, R2 ;  /* 0x0000000400027825 */ /* 0x001fe200078e0202 */
[----:B------:R-:W-:Y:S02]  /*0390*/  FSEL R8, R8, RZ, P0 ;  /* 0x000000ff08087208 */ /* 0x000fe40000000000 */
[----:B------:R-:W-:-:S05]  /*03a0*/  FSEL R9, R9, RZ, P1 ;  /* 0x000000ff09097208 */ /* 0x000fca0000800000 */
[----:B------:R-:W-:Y:S01]  /*03b0*/  STG.E.64 desc[UR4][R2.64], R8 ;  /* 0x0000000802007986 */ /* 0x000fe2000c101b04 */
[----:B------:R-:W-:Y:S05]  /*03c0*/  EXIT ;  /* 0x000000000000794d */ /* 0x000fea0003800000 */
.L_x_0:
[----:B------:R-:W-:-:S00]  /*03d0*/  BRA `(.L_x_0) ;  /* 0xfffffffc00fc7947 */ /* 0x000fc0000383ffff */
[----:B------:R-:W-:-:S00]  /*03e0*/  NOP ;  /* 0x0000000000007918 */ /* 0x000fc00000000000 */
        /* <DEDUP_REMOVED lines=9> */
.L_x_1:


//--------------------- .nv.global.init           --------------------------
	.section	.nv.global.init,"aw",@progbits
.nv.global.init:
	.type		_$_str,@object
	.size		_$_str,(_$_str_$_2 - _$_str)
_$_str:
        /*0000*/ 	.byte	0x5f, 0x5f, 0x43, 0x55, 0x44, 0x41, 0x5f, 0x46, 0x54, 0x5a, 0x00
	.type		_$_str_$_2,@object
	.size		_$_str_$_2,(.L_1 - _$_str_$_2)
_$_str_$_2:
        /*000b*/ 	.byte	0x5f, 0x5f, 0x43, 0x55, 0x44, 0x41, 0x5f, 0x50, 0x52, 0x45, 0x43, 0x5f, 0x53, 0x51, 0x52, 0x54
        /*001b*/ 	.byte	0x00
.L_1:


//--------------------- .nv.constant0.triton_poi_fused__native_batch_norm_legit_no_training_relu_21 --------------------------
	.section	.nv.constant0.triton_poi_fused__native_batch_norm_legit_no_training_relu_21,"a",@progbits
	.sectionflags	@""
	.align	4
.nv.constant0.triton_poi_fused__native_batch_norm_legit_no_training_relu_21:
	.zero		580
